//
// Generated by NVIDIA NVVM Compiler
//
// Compiler Build ID: CL-36424714
// Cuda compilation tools, release 13.0, V13.0.88
// Based on NVVM 20.0.0
//

.version 9.0
.target sm_100
.address_size 64

	// .globl	_Z10dotProductPdS_Pf
// _ZZ10dotProductPdS_PfE4temp has been demoted

.visible .entry _Z10dotProductPdS_Pf(
	.param .u64 .ptr .align 1 _Z10dotProductPdS_Pf_param_0,
	.param .u64 .ptr .align 1 _Z10dotProductPdS_Pf_param_1,
	.param .u64 .ptr .align 1 _Z10dotProductPdS_Pf_param_2
)
{
	.reg .pred 	%p<2>;
	.reg .b32 	%r<8>;
	.reg .b32 	%f<131>;
	.reg .b64 	%rd<10>;
	.reg .b64 	%fd<4>;
	// demoted variable
	.shared .align 4 .b8 _ZZ10dotProductPdS_PfE4temp[256];
	ld.param.u64 	%rd2, [_Z10dotProductPdS_Pf_param_0];
	ld.param.u64 	%rd3, [_Z10dotProductPdS_Pf_param_1];
	ld.param.u64 	%rd1, [_Z10dotProductPdS_Pf_param_2];
	cvta.to.global.u64 	%rd4, %rd3;
	cvta.to.global.u64 	%rd5, %rd2;
	mov.u32 	%r1, %tid.x;
	mov.u32 	%r2, %ctaid.x;
	mov.u32 	%r3, %ntid.x;
	mad.lo.s32 	%r4, %r2, %r3, %r1;
	mul.wide.s32 	%rd6, %r4, 8;
	add.s64 	%rd7, %rd5, %rd6;
	ld.global.f64 	%fd1, [%rd7];
	add.s64 	%rd8, %rd4, %rd6;
	ld.global.f64 	%fd2, [%rd8];
	mul.f64 	%fd3, %fd1, %fd2;
	cvt.rn.f32.f64 	%f1, %fd3;
	shl.b32 	%r5, %r1, 2;
	mov.u32 	%r6, _ZZ10dotProductPdS_PfE4temp;
	add.s32 	%r7, %r6, %r5;
	st.shared.f32 	[%r7], %f1;
	bar.sync 	0;
	setp.ne.s32 	%p1, %r1, 0;
	@%p1 bra 	$L__BB0_2;
	cvta.to.global.u64 	%rd9, %rd1;
	ld.shared.f32 	%f2, [_ZZ10dotProductPdS_PfE4temp];
	add.f32 	%f3, %f2, 0f00000000;
	ld.shared.f32 	%f4, [_ZZ10dotProductPdS_PfE4temp+4];
	add.f32 	%f5, %f3, %f4;
	ld.shared.f32 	%f6, [_ZZ10dotProductPdS_PfE4temp+8];
	add.f32 	%f7, %f5, %f6;
	ld.shared.f32 	%f8, [_ZZ10dotProductPdS_PfE4temp+12];
	add.f32 	%f9, %f7, %f8;
	ld.shared.f32 	%f10, [_ZZ10dotProductPdS_PfE4temp+16];
	add.f32 	%f11, %f9, %f10;
	ld.shared.f32 	%f12, [_ZZ10dotProductPdS_PfE4temp+20];
	add.f32 	%f13, %f11, %f12;
	ld.shared.f32 	%f14, [_ZZ10dotProductPdS_PfE4temp+24];
	add.f32 	%f15, %f13, %f14;
	ld.shared.f32 	%f16, [_ZZ10dotProductPdS_PfE4temp+28];
	add.f32 	%f17, %f15, %f16;
	ld.shared.f32 	%f18, [_ZZ10dotProductPdS_PfE4temp+32];
	add.f32 	%f19, %f17, %f18;
	ld.shared.f32 	%f20, [_ZZ10dotProductPdS_PfE4temp+36];
	add.f32 	%f21, %f19, %f20;
	ld.shared.f32 	%f22, [_ZZ10dotProductPdS_PfE4temp+40];
	add.f32 	%f23, %f21, %f22;
	ld.shared.f32 	%f24, [_ZZ10dotProductPdS_PfE4temp+44];
	add.f32 	%f25, %f23, %f24;
	ld.shared.f32 	%f26, [_ZZ10dotProductPdS_PfE4temp+48];
	add.f32 	%f27, %f25, %f26;
	ld.shared.f32 	%f28, [_ZZ10dotProductPdS_PfE4temp+52];
	add.f32 	%f29, %f27, %f28;
	ld.shared.f32 	%f30, [_ZZ10dotProductPdS_PfE4temp+56];
	add.f32 	%f31, %f29, %f30;
	ld.shared.f32 	%f32, [_ZZ10dotProductPdS_PfE4temp+60];
	add.f32 	%f33, %f31, %f32;
	ld.shared.f32 	%f34, [_ZZ10dotProductPdS_PfE4temp+64];
	add.f32 	%f35, %f33, %f34;
	ld.shared.f32 	%f36, [_ZZ10dotProductPdS_PfE4temp+68];
	add.f32 	%f37, %f35, %f36;
	ld.shared.f32 	%f38, [_ZZ10dotProductPdS_PfE4temp+72];
	add.f32 	%f39, %f37, %f38;
	ld.shared.f32 	%f40, [_ZZ10dotProductPdS_PfE4temp+76];
	add.f32 	%f41, %f39, %f40;
	ld.shared.f32 	%f42, [_ZZ10dotProductPdS_PfE4temp+80];
	add.f32 	%f43, %f41, %f42;
	ld.shared.f32 	%f44, [_ZZ10dotProductPdS_PfE4temp+84];
	add.f32 	%f45, %f43, %f44;
	ld.shared.f32 	%f46, [_ZZ10dotProductPdS_PfE4temp+88];
	add.f32 	%f47, %f45, %f46;
	ld.shared.f32 	%f48, [_ZZ10dotProductPdS_PfE4temp+92];
	add.f32 	%f49, %f47, %f48;
	ld.shared.f32 	%f50, [_ZZ10dotProductPdS_PfE4temp+96];
	add.f32 	%f51, %f49, %f50;
	ld.shared.f32 	%f52, [_ZZ10dotProductPdS_PfE4temp+100];
	add.f32 	%f53, %f51, %f52;
	ld.shared.f32 	%f54, [_ZZ10dotProductPdS_PfE4temp+104];
	add.f32 	%f55, %f53, %f54;
	ld.shared.f32 	%f56, [_ZZ10dotProductPdS_PfE4temp+108];
	add.f32 	%f57, %f55, %f56;
	ld.shared.f32 	%f58, [_ZZ10dotProductPdS_PfE4temp+112];
	add.f32 	%f59, %f57, %f58;
	ld.shared.f32 	%f60, [_ZZ10dotProductPdS_PfE4temp+116];
	add.f32 	%f61, %f59, %f60;
	ld.shared.f32 	%f62, [_ZZ10dotProductPdS_PfE4temp+120];
	add.f32 	%f63, %f61, %f62;
	ld.shared.f32 	%f64, [_ZZ10dotProductPdS_PfE4temp+124];
	add.f32 	%f65, %f63, %f64;
	ld.shared.f32 	%f66, [_ZZ10dotProductPdS_PfE4temp+128];
	add.f32 	%f67, %f65, %f66;
	ld.shared.f32 	%f68, [_ZZ10dotProductPdS_PfE4temp+132];
	add.f32 	%f69, %f67, %f68;
	ld.shared.f32 	%f70, [_ZZ10dotProductPdS_PfE4temp+136];
	add.f32 	%f71, %f69, %f70;
	ld.shared.f32 	%f72, [_ZZ10dotProductPdS_PfE4temp+140];
	add.f32 	%f73, %f71, %f72;
	ld.shared.f32 	%f74, [_ZZ10dotProductPdS_PfE4temp+144];
	add.f32 	%f75, %f73, %f74;
	ld.shared.f32 	%f76, [_ZZ10dotProductPdS_PfE4temp+148];
	add.f32 	%f77, %f75, %f76;
	ld.shared.f32 	%f78, [_ZZ10dotProductPdS_PfE4temp+152];
	add.f32 	%f79, %f77, %f78;
	ld.shared.f32 	%f80, [_ZZ10dotProductPdS_PfE4temp+156];
	add.f32 	%f81, %f79, %f80;
	ld.shared.f32 	%f82, [_ZZ10dotProductPdS_PfE4temp+160];
	add.f32 	%f83, %f81, %f82;
	ld.shared.f32 	%f84, [_ZZ10dotProductPdS_PfE4temp+164];
	add.f32 	%f85, %f83, %f84;
	ld.shared.f32 	%f86, [_ZZ10dotProductPdS_PfE4temp+168];
	add.f32 	%f87, %f85, %f86;
	ld.shared.f32 	%f88, [_ZZ10dotProductPdS_PfE4temp+172];
	add.f32 	%f89, %f87, %f88;
	ld.shared.f32 	%f90, [_ZZ10dotProductPdS_PfE4temp+176];
	add.f32 	%f91, %f89, %f90;
	ld.shared.f32 	%f92, [_ZZ10dotProductPdS_PfE4temp+180];
	add.f32 	%f93, %f91, %f92;
	ld.shared.f32 	%f94, [_ZZ10dotProductPdS_PfE4temp+184];
	add.f32 	%f95, %f93, %f94;
	ld.shared.f32 	%f96, [_ZZ10dotProductPdS_PfE4temp+188];
	add.f32 	%f97, %f95, %f96;
	ld.shared.f32 	%f98, [_ZZ10dotProductPdS_PfE4temp+192];
	add.f32 	%f99, %f97, %f98;
	ld.shared.f32 	%f100, [_ZZ10dotProductPdS_PfE4temp+196];
	add.f32 	%f101, %f99, %f100;
	ld.shared.f32 	%f102, [_ZZ10dotProductPdS_PfE4temp+200];
	add.f32 	%f103, %f101, %f102;
	ld.shared.f32 	%f104, [_ZZ10dotProductPdS_PfE4temp+204];
	add.f32 	%f105, %f103, %f104;
	ld.shared.f32 	%f106, [_ZZ10dotProductPdS_PfE4temp+208];
	add.f32 	%f107, %f105, %f106;
	ld.shared.f32 	%f108, [_ZZ10dotProductPdS_PfE4temp+212];
	add.f32 	%f109, %f107, %f108;
	ld.shared.f32 	%f110, [_ZZ10dotProductPdS_PfE4temp+216];
	add.f32 	%f111, %f109, %f110;
	ld.shared.f32 	%f112, [_ZZ10dotProductPdS_PfE4temp+220];
	add.f32 	%f113, %f111, %f112;
	ld.shared.f32 	%f114, [_ZZ10dotProductPdS_PfE4temp+224];
	add.f32 	%f115, %f113, %f114;
	ld.shared.f32 	%f116, [_ZZ10dotProductPdS_PfE4temp+228];
	add.f32 	%f117, %f115, %f116;
	ld.shared.f32 	%f118, [_ZZ10dotProductPdS_PfE4temp+232];
	add.f32 	%f119, %f117, %f118;
	ld.shared.f32 	%f120, [_ZZ10dotProductPdS_PfE4temp+236];
	add.f32 	%f121, %f119, %f120;
	ld.shared.f32 	%f122, [_ZZ10dotProductPdS_PfE4temp+240];
	add.f32 	%f123, %f121, %f122;
	ld.shared.f32 	%f124, [_ZZ10dotProductPdS_PfE4temp+244];
	add.f32 	%f125, %f123, %f124;
	ld.shared.f32 	%f126, [_ZZ10dotProductPdS_PfE4temp+248];
	add.f32 	%f127, %f125, %f126;
	ld.shared.f32 	%f128, [_ZZ10dotProductPdS_PfE4temp+252];
	add.f32 	%f129, %f127, %f128;
	atom.global.add.f32 	%f130, [%rd9], %f129;
$L__BB0_2:
	ret;

}


// ===== COMPILED SASS (sm_100) =====

	.target	sm_100

	.elftype	@"ET_EXEC"


//--------------------- .note.nv.tkinfo           --------------------------
	.section	.note.nv.tkinfo,"",@"SHT_NOTE"
	.sectionflags	@"SHF_NOTE_NV_TKINFO"
	.tkinfo
        /*0018*/ 	.word	0x00000002
        /*0030*/ 	.string	""
        /*0030*/ 	.string	"ptxas"
        /*0030*/ 	.string	"Cuda compilation tools, release 13.0, V13.0.88"
        /*0030*/ 	.string	"Build cuda_13.0.r13.0/compiler.36424714_0"
        /*0030*/ 	.string	"-arch sm_100 -m 64 "



//--------------------- .note.nv.cuinfo           --------------------------
	.section	.note.nv.cuinfo,"",@"SHT_NOTE"
	.sectionflags	@"SHF_NOTE_NV_CUINFO"
        /*0018*/ 	.short	0x0002
        /*001a*/ 	.short	0x0064
        /*001c*/ 	.short	0x0082
	.zero		2


//--------------------- .nv.info                  --------------------------
	.section	.nv.info,"",@"SHT_CUDA_INFO"
	.align	4


	//----- nvinfo : EIATTR_REGCOUNT
	.align		4
        /*0000*/ 	.byte	0x04, 0x2f
        /*0002*/ 	.short	(.L_1 - .L_0)
	.align		4
.L_0:
        /*0004*/ 	.word	index@(_Z10dotProductPdS_Pf)
        /*0008*/ 	.word	0x00000016


	//----- nvinfo : EIATTR_FRAME_SIZE
	.align		4
.L_1:
        /*000c*/ 	.byte	0x04, 0x11
        /*000e*/ 	.short	(.L_3 - .L_2)
	.align		4
.L_2:
        /*0010*/ 	.word	index@(_Z10dotProductPdS_Pf)
        /*0014*/ 	.word	0x00000000


	//----- nvinfo : EIATTR_MIN_STACK_SIZE
	.align		4
.L_3:
        /*0018*/ 	.byte	0x04, 0x12
        /*001a*/ 	.short	(.L_5 - .L_4)
	.align		4
.L_4:
        /*001c*/ 	.word	index@(_Z10dotProductPdS_Pf)
        /*0020*/ 	.word	0x00000000
.L_5:


//--------------------- .nv.compat                --------------------------
	.section	.nv.compat,"",@"SHT_CUDA_COMPAT_INFO"
	.align	4
        /*0000*/ 	.byte	0x02, 0x09, 0x00, 0x00, 0x02, 0x02, 0x01, 0x00, 0x02, 0x05, 0x05, 0x00, 0x03, 0x07, 0x01, 0x01
        /*0010*/ 	.byte	0x02, 0x03, 0x00, 0x00, 0x02, 0x06, 0x01, 0x00, 0x04, 0x0b, 0x08, 0x00, 0x01, 0x00, 0x00, 0x00
        /*0020*/ 	.byte	0x00, 0x00, 0x00, 0x00


//--------------------- .nv.info._Z10dotProductPdS_Pf --------------------------
	.section	.nv.info._Z10dotProductPdS_Pf,"",@"SHT_CUDA_INFO"
	.sectionflags	@""
	.align	4


	//----- nvinfo : EIATTR_CUDA_API_VERSION
	.align		4
        /*0000*/ 	.byte	0x04, 0x37
        /*0002*/ 	.short	(.L_7 - .L_6)
.L_6:
        /*0004*/ 	.word	0x00000082


	//----- nvinfo : EIATTR_KPARAM_INFO
	.align		4
.L_7:
        /*0008*/ 	.byte	0x04, 0x17
        /*000a*/ 	.short	(.L_9 - .L_8)
.L_8:
        /*000c*/ 	.word	0x00000000
        /*0010*/ 	.short	0x0002
        /*0012*/ 	.short	0x0010
        /*0014*/ 	.byte	0x00, 0xf5, 0x21, 0x00


	//----- nvinfo : EIATTR_KPARAM_INFO
	.align		4
.L_9:
        /*0018*/ 	.byte	0x04, 0x17
        /*001a*/ 	.short	(.L_11 - .L_10)
.L_10:
        /*001c*/ 	.word	0x00000000
        /*0020*/ 	.short	0x0001
        /*0022*/ 	.short	0x0008
        /*0024*/ 	.byte	0x00, 0xf5, 0x21, 0x00


	//----- nvinfo : EIATTR_KPARAM_INFO
	.align		4
.L_11:
        /*0028*/ 	.byte	0x04, 0x17
        /*002a*/ 	.short	(.L_13 - .L_12)
.L_12:
        /*002c*/ 	.word	0x00000000
        /*0030*/ 	.short	0x0000
        /*0032*/ 	.short	0x0000
        /*0034*/ 	.byte	0x00, 0xf5, 0x21, 0x00


	//----- nvinfo : EIATTR_SPARSE_MMA_MASK
	.align		4
.L_13:
        /*0038*/ 	.byte	0x03, 0x50
        /*003a*/ 	.short	0x0000


	//----- nvinfo : EIATTR_MAXREG_COUNT
	.align		4
        /*003c*/ 	.byte	0x03, 0x1b
        /*003e*/ 	.short	0x00ff


	//----- nvinfo : EIATTR_NUM_BARRIERS
	.align		4
        /*0040*/ 	.byte	0x02, 0x4c
        /*0042*/ 	.byte	0x01
	.zero		1


	//----- nvinfo : EIATTR_MERCURY_ISA_VERSION
	.align		4
        /*0044*/ 	.byte	0x03, 0x5f
        /*0046*/ 	.short	0x0101


	//----- nvinfo : EIATTR_VRC_CTA_INIT_COUNT
	.align		4
        /*0048*/ 	.byte	0x02, 0x4a
	.zero		1
	.zero		1


	//----- nvinfo : EIATTR_EXIT_INSTR_OFFSETS
	.align		4
        /*004c*/ 	.byte	0x04, 0x1c
        /*004e*/ 	.short	(.L_15 - .L_14)


	//   ....[0]....
.L_14:
        /*0050*/ 	.word	0x00000150


	//   ....[1]....
        /*0054*/ 	.word	0x00000680


	//----- nvinfo : EIATTR_CBANK_PARAM_SIZE
	.align		4
.L_15:
        /*0058*/ 	.byte	0x03, 0x19
        /*005a*/ 	.short	0x0018


	//----- nvinfo : EIATTR_PARAM_CBANK
	.align		4
        /*005c*/ 	.byte	0x04, 0x0a
        /*005e*/ 	.short	(.L_17 - .L_16)
	.align		4
.L_16:
        /*0060*/ 	.word	index@(.nv.constant0._Z10dotProductPdS_Pf)
        /*0064*/ 	.short	0x0380
        /*0066*/ 	.short	0x0018


	//----- nvinfo : EIATTR_SW_WAR
	.align		4
.L_17:
        /*0068*/ 	.byte	0x04, 0x36
        /*006a*/ 	.short	(.L_19 - .L_18)
.L_18:
        /*006c*/ 	.word	0x00000008
.L_19:


//--------------------- .nv.callgraph             --------------------------
	.section	.nv.callgraph,"",@"SHT_CUDA_CALLGRAPH"
	.align	4
	.sectionentsize	8
	.align		4
        /*0000*/ 	.word	0x00000000
	.align		4
        /*0004*/ 	.word	0xffffffff
	.align		4
        /*0008*/ 	.word	0x00000000
	.align		4
        /*000c*/ 	.word	0xfffffffe
	.align		4
        /*0010*/ 	.word	0x00000000
	.align		4
        /*0014*/ 	.word	0xfffffffd
	.align		4
        /*0018*/ 	.word	0x00000000
	.align		4
        /*001c*/ 	.word	0xfffffffc


//--------------------- .text._Z10dotProductPdS_Pf --------------------------
	.section	.text._Z10dotProductPdS_Pf,"ax",@progbits
	.align	128
        .global         _Z10dotProductPdS_Pf
        .type           _Z10dotProductPdS_Pf,@function
        .size           _Z10dotProductPdS_Pf,(.L_x_1 - _Z10dotProductPdS_Pf)
        .other          _Z10dotProductPdS_Pf,@"STO_CUDA_ENTRY STV_DEFAULT"
_Z10dotProductPdS_Pf:
.text._Z10dotProductPdS_Pf:
[----:B------:R-:W-:Y:S01]  /*0000*/  LDC R1, c[0x0][0x37c] ;  /* 0x0000df00ff017b82 */ /* 0x000fe20000000800 */
[----:B------:R-:W0:Y:S07]  /*0010*/  S2R R9, SR_TID.X ;  /* 0x0000000000097919 */ /* 0x000e2e0000002100 */
[----:B------:R-:W0:Y:S01]  /*0020*/  S2UR UR4, SR_CTAID.X ;  /* 0x00000000000479c3 */ /* 0x000e220000002500 */
[----:B------:R-:W1:Y:S07]  /*0030*/  LDCU.64 UR6, c[0x0][0x358] ;  /* 0x00006b00ff0677ac */ /* 0x000e6e0008000a00 */
[----:B------:R-:W0:Y:S08]  /*0040*/  LDC R0, c[0x0][0x360] ;  /* 0x0000d800ff007b82 */ /* 0x000e300000000800 */
[----:B------:R-:W2:Y:S08]  /*0050*/  LDC.64 R2, c[0x0][0x380] ;  /* 0x0000e000ff027b82 */ /* 0x000eb00000000a00 */
[----:B------:R-:W3:Y:S01]  /*0060*/  LDC.64 R4, c[0x0][0x388] ;  /* 0x0000e200ff047b82 */ /* 0x000ee20000000a00 */
[----:B0-----:R-:W-:-:S04]  /*0070*/  IMAD R7, R0, UR4, R9 ;  /* 0x0000000400077c24 */ /* 0x001fc8000f8e0209 */
[----:B--2---:R-:W-:-:S06]  /*0080*/  IMAD.WIDE R2, R7, 0x8, R2 ;  /* 0x0000000807027825 */ /* 0x004fcc00078e0202 */
[----:B-1----:R-:W2:Y:S01]  /*0090*/  LDG.E.64 R2, desc[UR6][R2.64] ;  /* 0x0000000602027981 */ /* 0x002ea2000c1e1b00 */
[----:B---3--:R-:W-:-:S06]  /*00a0*/  IMAD.WIDE R4, R7, 0x8, R4 ;  /* 0x0000000807047825 */ /* 0x008fcc00078e0204 */
[----:B------:R-:W2:Y:S01]  /*00b0*/  LDG.E.64 R4, desc[UR6][R4.64] ;  /* 0x0000000604047981 */ /* 0x000ea2000c1e1b00 */
[----:B------:R-:W0:Y:S01]  /*00c0*/  S2UR UR5, SR_CgaCtaId ;  /* 0x00000000000579c3 */ /* 0x000e220000008800 */
[----:B------:R-:W-:Y:S01]  /*00d0*/  UMOV UR4, 0x400 ;  /* 0x0000040000047882 */ /* 0x000fe20000000000 */
[----:B------:R-:W-:Y:S01]  /*00e0*/  ISETP.NE.AND P0, PT, R9, RZ, PT ;  /* 0x000000ff0900720c */ /* 0x000fe20003f05270 */
[----:B0-----:R-:W-:-:S06]  /*00f0*/  ULEA UR4, UR5, UR4, 0x18 ;  /* 0x0000000405047291 */ /* 0x001fcc000f8ec0ff */
[----:B------:R-:W-:Y:S01]  /*0100*/  LEA R9, R9, UR4, 0x2 ;  /* 0x0000000409097c11 */ /* 0x000fe2000f8e10ff */
[----:B--2---:R-:W-:-:S10]  /*0110*/  DMUL R6, R2, R4 ;  /* 0x0000000402067228 */ /* 0x004fd40000000000 */
[----:B------:R-:W0:Y:S02]  /*0120*/  F2F.F32.F64 R6, R6 ;  /* 0x0000000600067310 */ /* 0x000e240000301000 */
[----:B0-----:R0:W-:Y:S01]  /*0130*/  STS [R9], R6 ;  /* 0x0000000609007388 */ /* 0x0011e20000000800 */
[----:B------:R-:W-:Y:S06]  /*0140*/  BAR.SYNC.DEFER_BLOCKING 0x0 ;  /* 0x0000000000007b1d */ /* 0x000fec0000010000 */
[----:B------:R-:W-:Y:S05]  /*0150*/  @P0 EXIT ;  /* 0x000000000000094d */ /* 0x000fea0003800000 */
[----:B------:R-:W1:Y:S01]  /*0160*/  LDS.128 R12, [UR4] ;  /* 0x00000004ff0c7984 */ /* 0x000e620008000c00 */
[----:B------:R-:W2:Y:S03]  /*0170*/  LDC.64 R2, c[0x0][0x390] ;  /* 0x0000e400ff027b82 */ /* 0x000ea60000000a00 */
[----:B------:R-:W3:Y:S04]  /*0180*/  LDS.128 R16, [UR4+0x10] ;  /* 0x00001004ff107984 */ /* 0x000ee80008000c00 */
[----:B0-----:R-:W0:Y:S04]  /*0190*/  LDS.128 R4, [UR4+0x20] ;  /* 0x00002004ff047984 */ /* 0x001e280008000c00 */
[----:B------:R-:W4:Y:S01]  /*01a0*/  LDS.128 R8, [UR4+0x30] ;  /* 0x00003004ff087984 */ /* 0x000f220008000c00 */
[----:B-1----:R-:W-:-:S04]  /*01b0*/  FADD R12, RZ, R12 ;  /* 0x0000000cff0c7221 */ /* 0x002fc80000000000 */
[----:B------:R-:W-:-:S04]  /*01c0*/  FADD R13, R12, R13 ;  /* 0x0000000d0c0d7221 */ /* 0x000fc80000000000 */
[----:B------:R-:W-:-:S04]  /*01d0*/  FADD R14, R13, R14 ;  /* 0x0000000e0d0e7221 */ /* 0x000fc80000000000 */
[----:B------:R-:W-:-:S04]  /*01e0*/  FADD R15, R14, R15 ;  /* 0x0000000f0e0f7221 */ /* 0x000fc80000000000 */
[----:B---3--:R-:W-:Y:S02]  /*01f0*/  FADD R16, R15, R16 ;  /* 0x000000100f107221 */ /* 0x008fe40000000000 */
[----:B------:R-:W1:Y:S02]  /*0200*/  LDS.128 R12, [UR4+0x40] ;  /* 0x00004004ff0c7984 */ /* 0x000e640008000c00 */
[----:B------:R-:W-:-:S04]  /*0210*/  FADD R17, R16, R17 ;  /* 0x0000001110117221 */ /* 0x000fc80000000000 */
[----:B------:R-:W-:-:S04]  /*0220*/  FADD R18, R17, R18 ;  /* 0x0000001211127221 */ /* 0x000fc80000000000 */
[----:B------:R-:W-:-:S04]  /*0230*/  FADD R19, R18, R19 ;  /* 0x0000001312137221 */ /* 0x000fc80000000000 */
[----:B0-----:R-:W-:Y:S02]  /*0240*/  FADD R4, R19, R4 ;  /* 0x0000000413047221 */ /* 0x001fe40000000000 */
[----:B------:R-:W0:Y:S02]  /*0250*/  LDS.128 R16, [UR4+0x50] ;  /* 0x00005004ff107984 */ /* 0x000e240008000c00 */
[----:B------:R-:W-:-:S04]  /*0260*/  FADD R5, R4, R5 ;  /* 0x0000000504057221 */ /* 0x000fc80000000000 */
[----:B------:R-:W-:-:S04]  /*0270*/  FADD R6, R5, R6 ;  /* 0x0000000605067221 */ /* 0x000fc80000000000 */
[----:B------:R-:W-:-:S04]  /*0280*/  FADD R7, R6, R7 ;  /* 0x0000000706077221 */ /* 0x000fc80000000000 */
[----:B----4-:R-:W-:Y:S02]  /*0290*/  FADD R8, R7, R8 ;  /* 0x0000000807087221 */ /* 0x010fe40000000000 */
[----:B------:R-:W3:Y:S02]  /*02a0*/  LDS.128 R4, [UR4+0x60] ;  /* 0x00006004ff047984 */ /* 0x000ee40008000c00 */
[----:B------:R-:W-:-:S04]  /*02b0*/  FADD R9, R8, R9 ;  /* 0x0000000908097221 */ /* 0x000fc80000000000 */
[----:B------:R-:W-:-:S04]  /*02c0*/  FADD R10, R9, R10 ;  /* 0x0000000a090a7221 */ /* 0x000fc80000000000 */
[----:B------:R-:W-:-:S04]  /*02d0*/  FADD R11, R10, R11 ;  /* 0x0000000b0a0b7221 */ /* 0x000fc80000000000 */
[----:B-1----:R-:W-:Y:S02]  /*02e0*/  FADD R12, R11, R12 ;  /* 0x0000000c0b0c7221 */ /* 0x002fe40000000000 */
        /* <DEDUP_REMOVED lines=9> */
[----:B---3--:R-:W-:Y:S02]  /*0380*/  FADD R4, R19, R4 ;  /* 0x0000000413047221 */ /* 0x008fe40000000000 */
        /* <DEDUP_REMOVED lines=34> */
[----:B-1----:R-:W-:-:S04]  /*05b0*/  FADD R16, R15, R16 ;  /* 0x000000100f107221 */ /* 0x002fc80000000000 */
[----:B------:R-:W-:-:S04]  /*05c0*/  FADD R17, R16, R17 ;  /* 0x0000001110117221 */ /* 0x000fc80000000000 */
[----:B------:R-:W-:-:S04]  /*05d0*/  FADD R18, R17, R18 ;  /* 0x0000001211127221 */ /* 0x000fc80000000000 */
[----:B------:R-:W-:-:S04]  /*05e0*/  FADD R19, R18, R19 ;  /* 0x0000001312137221 */ /* 0x000fc80000000000 */
[----:B0-----:R-:W-:-:S04]  /*05f0*/  FADD R4, R19, R4 ;  /* 0x0000000413047221 */ /* 0x001fc80000000000 */
[----:B------:R-:W-:-:S04]  /*0600*/  FADD R5, R4, R5 ;  /* 0x0000000504057221 */ /* 0x000fc80000000000 */
[----:B------:R-:W-:-:S04]  /*0610*/  FADD R6, R5, R6 ;  /* 0x0000000605067221 */ /* 0x000fc80000000000 */
[----:B------:R-:W-:-:S04]  /*0620*/  FADD R7, R6, R7 ;  /* 0x0000000706077221 */ /* 0x000fc80000000000 */
[----:B---3--:R-:W-:-:S04]  /*0630*/  FADD R8, R7, R8 ;  /* 0x0000000807087221 */ /* 0x008fc80000000000 */
[----:B------:R-:W-:-:S04]  /*0640*/  FADD R9, R8, R9 ;  /* 0x0000000908097221 */ /* 0x000fc80000000000 */
[----:B------:R-:W-:-:S04]  /*0650*/  FADD R10, R9, R10 ;  /* 0x0000000a090a7221 */ /* 0x000fc80000000000 */
[----:B------:R-:W-:-:S05]  /*0660*/  FADD R11, R10, R11 ;  /* 0x0000000b0a0b7221 */ /* 0x000fca0000000000 */
[----:B--2---:R-:W-:Y:S01]  /*0670*/  REDG.E.ADD.F32.FTZ.RN.STRONG.GPU desc[UR6][R2.64], R11 ;  /* 0x0000000b020079a6 */ /* 0x004fe2000c12f306 */
[----:B------:R-:W-:Y:S05]  /*0680*/  EXIT ;  /* 0x000000000000794d */ /* 0x000fea0003800000 */
.L_x_0:
[----:B------:R-:W-:-:S00]  /*0690*/  BRA `(.L_x_0) ;  /* 0xfffffffc00fc7947 */ /* 0x000fc0000383ffff */
[----:B------:R-:W-:-:S00]  /*06a0*/  NOP ;  /* 0x0000000000007918 */ /* 0x000fc00000000000 */
        /* <DEDUP_REMOVED lines=13> */
.L_x_1:


//--------------------- .nv.shared._Z10dotProductPdS_Pf --------------------------
	.section	.nv.shared._Z10dotProductPdS_Pf,"aw",@nobits
	.sectionflags	@""
	.align	4
.nv.shared._Z10dotProductPdS_Pf:
	.zero		1280


//--------------------- .nv.shared.reserved.0     --------------------------
	.section	.nv.shared.reserved.0,"aw",@nobits
	.weak		__nv_reservedSMEM_offset_0_alias
	.size		__nv_reservedSMEM_offset_0_alias, 0, 64
	.other		__nv_reservedSMEM_offset_0_alias,@"STO_CUDA_RESERVED_SHARED STV_DEFAULT"
__nv_reservedSMEM_offset_0_alias:
	.zero		0
	.zero		64


//--------------------- .nv.constant0._Z10dotProductPdS_Pf --------------------------
	.section	.nv.constant0._Z10dotProductPdS_Pf,"a",@progbits
	.sectionflags	@""
	.align	4
.nv.constant0._Z10dotProductPdS_Pf:
	.zero		920


//--------------------- SYMBOLS --------------------------

	.type		.nv.reservedSmem.offset0,@object
	.size		.nv.reservedSmem.offset0,0x4
	.type		.nv.reservedSmem.cap,@object
	.size		.nv.reservedSmem.cap,0x4
